//
// Generated by NVIDIA NVVM Compiler
//
// Compiler Build ID: CL-36424714
// Cuda compilation tools, release 13.0, V13.0.88
// Based on NVVM 20.0.0
//

.version 9.0
.target sm_100
.address_size 64

	// .globl	_Z15computePiKernelPff

.visible .entry _Z15computePiKernelPff(
	.param .u64 .ptr .align 1 _Z15computePiKernelPff_param_0,
	.param .f32 _Z15computePiKernelPff_param_1
)
{
	.reg .b32 	%r<3>;
	.reg .b32 	%f<5>;
	.reg .b64 	%rd<5>;
	.reg .b64 	%fd<9>;

	ld.param.u64 	%rd1, [_Z15computePiKernelPff_param_0];
	ld.param.f32 	%f1, [_Z15computePiKernelPff_param_1];
	cvta.to.global.u64 	%rd2, %rd1;
	mov.u32 	%r1, %ctaid.x;
	add.s32 	%r2, %r1, 1;
	cvt.rn.f64.u32 	%fd1, %r2;
	add.f64 	%fd2, %fd1, 0dBFE0000000000000;
	cvt.f64.f32 	%fd3, %f1;
	mul.f64 	%fd4, %fd2, %fd3;
	cvt.rn.f32.f64 	%f2, %fd4;
	mul.f32 	%f3, %f2, %f2;
	cvt.f64.f32 	%fd5, %f3;
	add.f64 	%fd6, %fd5, 0d3FF0000000000000;
	mov.f64 	%fd7, 0d4010000000000000;
	div.rn.f64 	%fd8, %fd7, %fd6;
	cvt.rn.f32.f64 	%f4, %fd8;
	mul.wide.u32 	%rd3, %r1, 4;
	add.s64 	%rd4, %rd2, %rd3;
	st.global.f32 	[%rd4], %f4;
	ret;

}


// ===== COMPILED SASS (sm_100) =====

	.target	sm_100

	.elftype	@"ET_EXEC"


//--------------------- .note.nv.tkinfo           --------------------------
	.section	.note.nv.tkinfo,"",@"SHT_NOTE"
	.sectionflags	@"SHF_NOTE_NV_TKINFO"
	.tkinfo
        /*0018*/ 	.word	0x00000002
        /*0030*/ 	.string	""
        /*0030*/ 	.string	"ptxas"
        /*0030*/ 	.string	"Cuda compilation tools, release 13.0, V13.0.88"
        /*0030*/ 	.string	"Build cuda_13.0.r13.0/compiler.36424714_0"
        /*0030*/ 	.string	"-arch sm_100 -m 64 "



//--------------------- .note.nv.cuinfo           --------------------------
	.section	.note.nv.cuinfo,"",@"SHT_NOTE"
	.sectionflags	@"SHF_NOTE_NV_CUINFO"
        /*0018*/ 	.short	0x0002
        /*001a*/ 	.short	0x0064
        /*001c*/ 	.short	0x0082
	.zero		2


//--------------------- .nv.info                  --------------------------
	.section	.nv.info,"",@"SHT_CUDA_INFO"
	.align	4


	//----- nvinfo : EIATTR_REGCOUNT
	.align		4
        /*0000*/ 	.byte	0x04, 0x2f
        /*0002*/ 	.short	(.L_1 - .L_0)
	.align		4
.L_0:
        /*0004*/ 	.word	index@(_Z15computePiKernelPff)
        /*0008*/ 	.word	0x00000015


	//----- nvinfo : EIATTR_FRAME_SIZE
	.align		4
.L_1:
        /*000c*/ 	.byte	0x04, 0x11
        /*000e*/ 	.short	(.L_3 - .L_2)
	.align		4
.L_2:
        /*0010*/ 	.word	index@($__internal_0_$__cuda_sm20_div_rn_f64_full)
        /*0014*/ 	.word	0x00000000


	//----- nvinfo : EIATTR_FRAME_SIZE
	.align		4
.L_3:
        /*0018*/ 	.byte	0x04, 0x11
        /*001a*/ 	.short	(.L_5 - .L_4)
	.align		4
.L_4:
        /*001c*/ 	.word	index@(_Z15computePiKernelPff)
        /*0020*/ 	.word	0x00000000


	//----- nvinfo : EIATTR_MIN_STACK_SIZE
	.align		4
.L_5:
        /*0024*/ 	.byte	0x04, 0x12
        /*0026*/ 	.short	(.L_7 - .L_6)
	.align		4
.L_6:
        /*0028*/ 	.word	index@(_Z15computePiKernelPff)
        /*002c*/ 	.word	0x00000000
.L_7:


//--------------------- .nv.compat                --------------------------
	.section	.nv.compat,"",@"SHT_CUDA_COMPAT_INFO"
	.align	4
        /*0000*/ 	.byte	0x02, 0x09, 0x00, 0x00, 0x02, 0x02, 0x01, 0x00, 0x02, 0x05, 0x05, 0x00, 0x03, 0x07, 0x01, 0x01
        /*0010*/ 	.byte	0x02, 0x03, 0x00, 0x00, 0x02, 0x06, 0x01, 0x00, 0x04, 0x0b, 0x08, 0x00, 0x01, 0x00, 0x00, 0x00
        /*0020*/ 	.byte	0x00, 0x00, 0x00, 0x00


//--------------------- .nv.info._Z15computePiKernelPff --------------------------
	.section	.nv.info._Z15computePiKernelPff,"",@"SHT_CUDA_INFO"
	.sectionflags	@""
	.align	4


	//----- nvinfo : EIATTR_CUDA_API_VERSION
	.align		4
        /*0000*/ 	.byte	0x04, 0x37
        /*0002*/ 	.short	(.L_9 - .L_8)
.L_8:
        /*0004*/ 	.word	0x00000082


	//----- nvinfo : EIATTR_KPARAM_INFO
	.align		4
.L_9:
        /*0008*/ 	.byte	0x04, 0x17
        /*000a*/ 	.short	(.L_11 - .L_10)
.L_10:
        /*000c*/ 	.word	0x00000000
        /*0010*/ 	.short	0x0001
        /*0012*/ 	.short	0x0008
        /*0014*/ 	.byte	0x00, 0xf0, 0x11, 0x00


	//----- nvinfo : EIATTR_KPARAM_INFO
	.align		4
.L_11:
        /*0018*/ 	.byte	0x04, 0x17
        /*001a*/ 	.short	(.L_13 - .L_12)
.L_12:
        /*001c*/ 	.word	0x00000000
        /*0020*/ 	.short	0x0000
        /*0022*/ 	.short	0x0000
        /*0024*/ 	.byte	0x00, 0xf5, 0x21, 0x00


	//----- nvinfo : EIATTR_SPARSE_MMA_MASK
	.align		4
.L_13:
        /*0028*/ 	.byte	0x03, 0x50
        /*002a*/ 	.short	0x0000


	//----- nvinfo : EIATTR_MAXREG_COUNT
	.align		4
        /*002c*/ 	.byte	0x03, 0x1b
        /*002e*/ 	.short	0x00ff


	//----- nvinfo : EIATTR_MERCURY_ISA_VERSION
	.align		4
        /*0030*/ 	.byte	0x03, 0x5f
        /*0032*/ 	.short	0x0101


	//----- nvinfo : EIATTR_VRC_CTA_INIT_COUNT
	.align		4
        /*0034*/ 	.byte	0x02, 0x4a
	.zero		1
	.zero		1


	//----- nvinfo : EIATTR_EXIT_INSTR_OFFSETS
	.align		4
        /*0038*/ 	.byte	0x04, 0x1c
        /*003a*/ 	.short	(.L_15 - .L_14)


	//   ....[0]....
.L_14:
        /*003c*/ 	.word	0x00000200


	//----- nvinfo : EIATTR_CRS_STACK_SIZE
	.align		4
.L_15:
        /*0040*/ 	.byte	0x04, 0x1e
        /*0042*/ 	.short	(.L_17 - .L_16)
.L_16:
        /*0044*/ 	.word	0x00000000


	//----- nvinfo : EIATTR_CBANK_PARAM_SIZE
	.align		4
.L_17:
        /*0048*/ 	.byte	0x03, 0x19
        /*004a*/ 	.short	0x000c


	//----- nvinfo : EIATTR_PARAM_CBANK
	.align		4
        /*004c*/ 	.byte	0x04, 0x0a
        /*004e*/ 	.short	(.L_19 - .L_18)
	.align		4
.L_18:
        /*0050*/ 	.word	index@(.nv.constant0._Z15computePiKernelPff)
        /*0054*/ 	.short	0x0380
        /*0056*/ 	.short	0x000c


	//----- nvinfo : EIATTR_SW_WAR
	.align		4
.L_19:
        /*0058*/ 	.byte	0x04, 0x36
        /*005a*/ 	.short	(.L_21 - .L_20)
.L_20:
        /*005c*/ 	.word	0x00000008
.L_21:


//--------------------- .nv.callgraph             --------------------------
	.section	.nv.callgraph,"",@"SHT_CUDA_CALLGRAPH"
	.align	4
	.sectionentsize	8
	.align		4
        /*0000*/ 	.word	0x00000000
	.align		4
        /*0004*/ 	.word	0xffffffff
	.align		4
        /*0008*/ 	.word	0x00000000
	.align		4
        /*000c*/ 	.word	0xfffffffe
	.align		4
        /*0010*/ 	.word	0x00000000
	.align		4
        /*0014*/ 	.word	0xfffffffd
	.align		4
        /*0018*/ 	.word	0x00000000
	.align		4
        /*001c*/ 	.word	0xfffffffc


//--------------------- .text._Z15computePiKernelPff --------------------------
	.section	.text._Z15computePiKernelPff,"ax",@progbits
	.align	128
        .global         _Z15computePiKernelPff
        .type           _Z15computePiKernelPff,@function
        .size           _Z15computePiKernelPff,(.L_x_5 - _Z15computePiKernelPff)
        .other          _Z15computePiKernelPff,@"STO_CUDA_ENTRY STV_DEFAULT"
_Z15computePiKernelPff:
.text._Z15computePiKernelPff:
[----:B------:R-:W-:Y:S01]  /*0000*/  LDC R1, c[0x0][0x37c] ;  /* 0x0000df00ff017b82 */ /* 0x000fe20000000800 */
[----:B------:R-:W0:Y:S01]  /*0010*/  S2R R0, SR_CTAID.X ;  /* 0x0000000000007919 */ /* 0x000e220000002500 */
[----:B------:R-:W1:Y:S01]  /*0020*/  LDCU UR4, c[0x0][0x388] ;  /* 0x00007100ff0477ac */ /* 0x000e620008000800 */
[----:B------:R-:W-:Y:S01]  /*0030*/  IMAD.MOV.U32 R6, RZ, RZ, 0x1 ;  /* 0x00000001ff067424 */ /* 0x000fe200078e00ff */
[----:B-1----:R-:W-:Y:S01]  /*0040*/  F2F.F64.F32 R4, UR4 ;  /* 0x0000000400047d10 */ /* 0x002fe20008201800 */
[----:B------:R-:W1:Y:S01]  /*0050*/  LDCU.64 UR4, c[0x0][0x358] ;  /* 0x00006b00ff0477ac */ /* 0x000e620008000a00 */
[----:B0-----:R-:W-:-:S06]  /*0060*/  VIADD R10, R0, 0x1 ;  /* 0x00000001000a7836 */ /* 0x001fcc0000000000 */
[----:B------:R-:W0:Y:S02]  /*0070*/  I2F.F64.U32 R2, R10 ;  /* 0x0000000a00027312 */ /* 0x000e240000201800 */
[----:B0-----:R-:W-:-:S08]  /*0080*/  DADD R2, R2, -0.5 ;  /* 0xbfe0000002027429 */ /* 0x001fd00000000000 */
[----:B------:R-:W-:-:S10]  /*0090*/  DMUL R2, R2, R4 ;  /* 0x0000000402027228 */ /* 0x000fd40000000000 */
[----:B------:R-:W0:Y:S02]  /*00a0*/  F2F.F32.F64 R2, R2 ;  /* 0x0000000200027310 */ /* 0x000e240000301000 */
[----:B0-----:R-:W-:-:S06]  /*00b0*/  FMUL R11, R2, R2 ;  /* 0x00000002020b7220 */ /* 0x001fcc0000400000 */
[----:B------:R-:W0:Y:S02]  /*00c0*/  F2F.F64.F32 R4, R11 ;  /* 0x0000000b00047310 */ /* 0x000e240000201800 */
[----:B0-----:R-:W-:-:S06]  /*00d0*/  DADD R4, R4, 1 ;  /* 0x3ff0000004047429 */ /* 0x001fcc0000000000 */
[----:B------:R-:W0:Y:S02]  /*00e0*/  MUFU.RCP64H R7, R5 ;  /* 0x0000000500077308 */ /* 0x000e240000001800 */
[----:B0-----:R-:W-:-:S08]  /*00f0*/  DFMA R8, -R4, R6, 1 ;  /* 0x3ff000000408742b */ /* 0x001fd00000000106 */
[----:B------:R-:W-:-:S08]  /*0100*/  DFMA R8, R8, R8, R8 ;  /* 0x000000080808722b */ /* 0x000fd00000000008 */
[----:B------:R-:W-:-:S08]  /*0110*/  DFMA R8, R6, R8, R6 ;  /* 0x000000080608722b */ /* 0x000fd00000000006 */
[----:B------:R-:W-:-:S08]  /*0120*/  DFMA R6, -R4, R8, 1 ;  /* 0x3ff000000406742b */ /* 0x000fd00000000108 */
[----:B------:R-:W-:-:S08]  /*0130*/  DFMA R6, R8, R6, R8 ;  /* 0x000000060806722b */ /* 0x000fd00000000008 */
[----:B------:R-:W-:-:S08]  /*0140*/  DMUL R2, R6, 4 ;  /* 0x4010000006027828 */ /* 0x000fd00000000000 */
[----:B------:R-:W-:-:S08]  /*0150*/  DFMA R8, -R4, R2, 4 ;  /* 0x401000000408742b */ /* 0x000fd00000000102 */
[----:B------:R-:W-:-:S10]  /*0160*/  DFMA R2, R6, R8, R2 ;  /* 0x000000080602722b */ /* 0x000fd40000000002 */
[----:B------:R-:W-:-:S05]  /*0170*/  FFMA R6, RZ, R5, R3 ;  /* 0x00000005ff067223 */ /* 0x000fca0000000003 */
[----:B------:R-:W-:-:S13]  /*0180*/  FSETP.GT.AND P0, PT, |R6|, 1.469367938527859385e-39, PT ;  /* 0x001000000600780b */ /* 0x000fda0003f04200 */
[----:B-1----:R-:W-:Y:S05]  /*0190*/  @P0 BRA `(.L_x_0) ;  /* 0x0000000000080947 */ /* 0x002fea0003800000 */
[----:B------:R-:W-:-:S07]  /*01a0*/  MOV R6, 0x1c0 ;  /* 0x000001c000067802 */ /* 0x000fce0000000f00 */
[----:B------:R-:W-:Y:S05]  /*01b0*/  CALL.REL.NOINC `($__internal_0_$__cuda_sm20_div_rn_f64_full) ;  /* 0x0000000000147944 */ /* 0x000fea0003c00000 */
.L_x_0:
[----:B------:R-:W0:Y:S01]  /*01c0*/  LDC.64 R4, c[0x0][0x380] ;  /* 0x0000e000ff047b82 */ /* 0x000e220000000a00 */
[----:B------:R-:W1:Y:S01]  /*01d0*/  F2F.F32.F64 R3, R2 ;  /* 0x0000000200037310 */ /* 0x000e620000301000 */
[----:B0-----:R-:W-:-:S05]  /*01e0*/  IMAD.WIDE.U32 R4, R0, 0x4, R4 ;  /* 0x0000000400047825 */ /* 0x001fca00078e0004 */
[----:B-1----:R-:W-:Y:S01]  /*01f0*/  STG.E desc[UR4][R4.64], R3 ;  /* 0x0000000304007986 */ /* 0x002fe2000c101904 */
[----:B------:R-:W-:Y:S05]  /*0200*/  EXIT ;  /* 0x000000000000794d */ /* 0x000fea0003800000 */
        .weak           $__internal_0_$__cuda_sm20_div_rn_f64_full
        .type           $__internal_0_$__cuda_sm20_div_rn_f64_full,@function
        .size           $__internal_0_$__cuda_sm20_div_rn_f64_full,(.L_x_5 - $__internal_0_$__cuda_sm20_div_rn_f64_full)
$__internal_0_$__cuda_sm20_div_rn_f64_full:
[C---:B------:R-:W-:Y:S01]  /*0210*/  FSETP.GEU.AND P0, PT, |R5|.reuse, 1.469367938527859385e-39, PT ;  /* 0x001000000500780b */ /* 0x040fe20003f0e200 */
[----:B------:R-:W-:Y:S01]  /*0220*/  IMAD.MOV.U32 R8, RZ, RZ, 0x1 ;  /* 0x00000001ff087424 */ /* 0x000fe200078e00ff */
[C---:B------:R-:W-:Y:S01]  /*0230*/  LOP3.LUT R2, R5.reuse, 0x800fffff, RZ, 0xc0, !PT ;  /* 0x800fffff05027812 */ /* 0x040fe200078ec0ff */
[----:B------:R-:W-:Y:S01]  /*0240*/  IMAD.MOV.U32 R17, RZ, RZ, 0x40100000 ;  /* 0x40100000ff117424 */ /* 0x000fe200078e00ff */
[----:B------:R-:W-:Y:S01]  /*0250*/  LOP3.LUT R14, R5, 0x7ff00000, RZ, 0xc0, !PT ;  /* 0x7ff00000050e7812 */ /* 0x000fe200078ec0ff */
[----:B------:R-:W-:Y:S01]  /*0260*/  IMAD.MOV.U32 R7, RZ, RZ, 0x1ca00000 ;  /* 0x1ca00000ff077424 */ /* 0x000fe200078e00ff */
[----:B------:R-:W-:Y:S01]  /*0270*/  LOP3.LUT R3, R2, 0x3ff00000, RZ, 0xfc, !PT ;  /* 0x3ff0000002037812 */ /* 0x000fe200078efcff */
[----:B------:R-:W-:Y:S01]  /*0280*/  IMAD.MOV.U32 R2, RZ, RZ, R4 ;  /* 0x000000ffff027224 */ /* 0x000fe200078e0004 */
[----:B------:R-:W-:Y:S01]  /*0290*/  ISETP.LE.U32.AND P1, PT, R14, 0x40100000, PT ;  /* 0x401000000e00780c */ /* 0x000fe20003f23070 */
[----:B------:R-:W-:Y:S02]  /*02a0*/  IMAD.MOV.U32 R16, RZ, RZ, R14 ;  /* 0x000000ffff107224 */ /* 0x000fe400078e000e */
[----:B------:R-:W-:-:S02]  /*02b0*/  VIADD R18, R17, 0xffffffff ;  /* 0xffffffff11127836 */ /* 0x000fc40000000000 */
[----:B------:R-:W-:-:S06]  /*02c0*/  @!P0 DMUL R2, R4, 8.98846567431157953865e+307 ;  /* 0x7fe0000004028828 */ /* 0x000fcc0000000000 */
[----:B------:R-:W0:Y:S04]  /*02d0*/  MUFU.RCP64H R9, R3 ;  /* 0x0000000300097308 */ /* 0x000e280000001800 */
[----:B------:R-:W-:Y:S02]  /*02e0*/  @!P0 LOP3.LUT R16, R3, 0x7ff00000, RZ, 0xc0, !PT ;  /* 0x7ff0000003108812 */ /* 0x000fe400078ec0ff */
[----:B------:R-:W-:-:S03]  /*02f0*/  ISETP.GT.U32.AND P0, PT, R18, 0x7feffffe, PT ;  /* 0x7feffffe1200780c */ /* 0x000fc60003f04070 */
[----:B------:R-:W-:-:S05]  /*0300*/  VIADD R18, R16, 0xffffffff ;  /* 0xffffffff10127836 */ /* 0x000fca0000000000 */
[----:B------:R-:W-:Y:S01]  /*0310*/  ISETP.GT.U32.OR P0, PT, R18, 0x7feffffe, P0 ;  /* 0x7feffffe1200780c */ /* 0x000fe20000704470 */
[----:B0-----:R-:W-:-:S08]  /*0320*/  DFMA R10, R8, -R2, 1 ;  /* 0x3ff00000080a742b */ /* 0x001fd00000000802 */
[----:B------:R-:W-:-:S08]  /*0330*/  DFMA R10, R10, R10, R10 ;  /* 0x0000000a0a0a722b */ /* 0x000fd0000000000a */
[----:B------:R-:W-:-:S08]  /*0340*/  DFMA R10, R8, R10, R8 ;  /* 0x0000000a080a722b */ /* 0x000fd00000000008 */
[----:B------:R-:W-:-:S08]  /*0350*/  DFMA R8, R10, -R2, 1 ;  /* 0x3ff000000a08742b */ /* 0x000fd00000000802 */
[----:B------:R-:W-:Y:S01]  /*0360*/  DFMA R10, R10, R8, R10 ;  /* 0x000000080a0a722b */ /* 0x000fe2000000000a */
[----:B------:R-:W-:Y:S01]  /*0370*/  SEL R9, R7, 0x63400000, !P1 ;  /* 0x6340000007097807 */ /* 0x000fe20004800000 */
[----:B------:R-:W-:-:S06]  /*0380*/  IMAD.MOV.U32 R8, RZ, RZ, RZ ;  /* 0x000000ffff087224 */ /* 0x000fcc00078e00ff */
[----:B------:R-:W-:-:S08]  /*0390*/  DMUL R12, R10, R8 ;  /* 0x000000080a0c7228 */ /* 0x000fd00000000000 */
[----:B------:R-:W-:-:S08]  /*03a0*/  DFMA R14, R12, -R2, R8 ;  /* 0x800000020c0e722b */ /* 0x000fd00000000008 */
[----:B------:R-:W-:Y:S01]  /*03b0*/  DFMA R10, R10, R14, R12 ;  /* 0x0000000e0a0a722b */ /* 0x000fe2000000000c */
[----:B------:R-:W-:Y:S10]  /*03c0*/  @P0 BRA `(.L_x_1) ;  /* 0x0000000000740947 */ /* 0x000ff40003800000 */
[----:B------:R-:W-:Y:S01]  /*03d0*/  LOP3.LUT R14, R5, 0x7ff00000, RZ, 0xc0, !PT ;  /* 0x7ff00000050e7812 */ /* 0x000fe200078ec0ff */
[----:B------:R-:W-:-:S03]  /*03e0*/  IMAD.MOV.U32 R12, RZ, RZ, 0x40100000 ;  /* 0x40100000ff0c7424 */ /* 0x000fc600078e00ff */
[----:B------:R-:W-:Y:S01]  /*03f0*/  ISETP.LE.U32.AND P0, PT, R14, 0x40100000, PT ;  /* 0x401000000e00780c */ /* 0x000fe20003f03070 */
[----:B------:R-:W-:Y:S02]  /*0400*/  IMAD.MOV R13, RZ, RZ, -R14 ;  /* 0x000000ffff0d7224 */ /* 0x000fe400078e0a0e */
[----:B------:R-:W-:Y:S01]  /*0410*/  IMAD.MOV.U32 R14, RZ, RZ, RZ ;  /* 0x000000ffff0e7224 */ /* 0x000fe200078e00ff */
[----:B------:R-:W-:Y:S02]  /*0420*/  SEL R7, R7, 0x63400000, !P0 ;  /* 0x6340000007077807 */ /* 0x000fe40004000000 */
[----:B------:R-:W-:-:S04]  /*0430*/  VIADDMNMX R12, R13, R12, 0xb9600000, !PT ;  /* 0xb96000000d0c7446 */ /* 0x000fc8000780010c */
[----:B------:R-:W-:-:S05]  /*0440*/  VIMNMX R12, PT, PT, R12, 0x46a00000, PT ;  /* 0x46a000000c0c7848 */ /* 0x000fca0003fe0100 */
[----:B------:R-:W-:-:S04]  /*0450*/  IMAD.IADD R7, R12, 0x1, -R7 ;  /* 0x000000010c077824 */ /* 0x000fc800078e0a07 */
[----:B------:R-:W-:-:S06]  /*0460*/  VIADD R15, R7, 0x7fe00000 ;  /* 0x7fe00000070f7836 */ /* 0x000fcc0000000000 */
[----:B------:R-:W-:-:S10]  /*0470*/  DMUL R12, R10, R14 ;  /* 0x0000000e0a0c7228 */ /* 0x000fd40000000000 */
[----:B------:R-:W-:-:S13]  /*0480*/  FSETP.GTU.AND P0, PT, |R13|, 1.469367938527859385e-39, PT ;  /* 0x001000000d00780b */ /* 0x000fda0003f0c200 */
[----:B------:R-:W-:Y:S05]  /*0490*/  @P0 BRA `(.L_x_2) ;  /* 0x0000000000840947 */ /* 0x000fea0003800000 */
[----:B------:R-:W-:Y:S01]  /*04a0*/  DFMA R2, R10, -R2, R8 ;  /* 0x800000020a02722b */ /* 0x000fe20000000008 */
[----:B------:R-:W-:-:S09]  /*04b0*/  IMAD.MOV.U32 R14, RZ, RZ, RZ ;  /* 0x000000ffff0e7224 */ /* 0x000fd200078e00ff */
[C---:B------:R-:W-:Y:S02]  /*04c0*/  FSETP.NEU.AND P0, PT, R3.reuse, RZ, PT ;  /* 0x000000ff0300720b */ /* 0x040fe40003f0d000 */
[----:B------:R-:W-:-:S04]  /*04d0*/  LOP3.LUT R5, R3, 0x80000000, R5, 0x48, !PT ;  /* 0x8000000003057812 */ /* 0x000fc800078e4805 */
[----:B------:R-:W-:-:S07]  /*04e0*/  LOP3.LUT R15, R5, R15, RZ, 0xfc, !PT ;  /* 0x0000000f050f7212 */ /* 0x000fce00078efcff */
[----:B------:R-:W-:Y:S05]  /*04f0*/  @!P0 BRA `(.L_x_2) ;  /* 0x00000000006c8947 */ /* 0x000fea0003800000 */
[----:B------:R-:W-:Y:S01]  /*0500*/  IMAD.MOV R3, RZ, RZ, -R7 ;  /* 0x000000ffff037224 */ /* 0x000fe200078e0a07 */
[----:B------:R-:W-:Y:S01]  /*0510*/  IADD3 R7, PT, PT, -R7, -0x43300000, RZ ;  /* 0xbcd0000007077810 */ /* 0x000fe20007ffe1ff */
[----:B------:R-:W-:-:S06]  /*0520*/  IMAD.MOV.U32 R2, RZ, RZ, RZ ;  /* 0x000000ffff027224 */ /* 0x000fcc00078e00ff */
[----:B------:R-:W-:Y:S02]  /*0530*/  DFMA R2, R12, -R2, R10 ;  /* 0x800000020c02722b */ /* 0x000fe4000000000a */
[----:B------:R-:W-:-:S08]  /*0540*/  DMUL.RP R10, R10, R14 ;  /* 0x0000000e0a0a7228 */ /* 0x000fd00000008000 */
[----:B------:R-:W-:Y:S02]  /*0550*/  FSETP.NEU.AND P0, PT, |R3|, R7, PT ;  /* 0x000000070300720b */ /* 0x000fe40003f0d200 */
[----:B------:R-:W-:Y:S02]  /*0560*/  LOP3.LUT R5, R11, R5, RZ, 0x3c, !PT ;  /* 0x000000050b057212 */ /* 0x000fe400078e3cff */
[----:B------:R-:W-:Y:S02]  /*0570*/  FSEL R12, R10, R12, !P0 ;  /* 0x0000000c0a0c7208 */ /* 0x000fe40004000000 */
[----:B------:R-:W-:Y:S01]  /*0580*/  FSEL R13, R5, R13, !P0 ;  /* 0x0000000d050d7208 */ /* 0x000fe20004000000 */
[----:B------:R-:W-:Y:S06]  /*0590*/  BRA `(.L_x_2) ;  /* 0x0000000000447947 */ /* 0x000fec0003800000 */
.L_x_1:
[----:B------:R-:W-:-:S14]  /*05a0*/  DSETP.NAN.AND P0, PT, R4, R4, PT ;  /* 0x000000040400722a */ /* 0x000fdc0003f08000 */
[----:B------:R-:W-:Y:S05]  /*05b0*/  @P0 BRA `(.L_x_3) ;  /* 0x0000000000340947 */ /* 0x000fea0003800000 */
[----:B------:R-:W-:Y:S01]  /*05c0*/  ISETP.NE.AND P0, PT, R17, R16, PT ;  /* 0x000000101100720c */ /* 0x000fe20003f05270 */
[----:B------:R-:W-:Y:S02]  /*05d0*/  IMAD.MOV.U32 R12, RZ, RZ, 0x0 ;  /* 0x00000000ff0c7424 */ /* 0x000fe400078e00ff */
[----:B------:R-:W-:-:S10]  /*05e0*/  IMAD.MOV.U32 R13, RZ, RZ, -0x80000 ;  /* 0xfff80000ff0d7424 */ /* 0x000fd400078e00ff */
[----:B------:R-:W-:Y:S05]  /*05f0*/  @!P0 BRA `(.L_x_2) ;  /* 0x00000000002c8947 */ /* 0x000fea0003800000 */
[----:B------:R-:W-:Y:S02]  /*0600*/  ISETP.NE.AND P0, PT, R17, 0x7ff00000, PT ;  /* 0x7ff000001100780c */ /* 0x000fe40003f05270 */
[----:B------:R-:W-:Y:S02]  /*0610*/  LOP3.LUT R4, R5, 0x40100000, RZ, 0x3c, !PT ;  /* 0x4010000005047812 */ /* 0x000fe400078e3cff */
[----:B------:R-:W-:Y:S02]  /*0620*/  ISETP.EQ.OR P0, PT, R16, RZ, !P0 ;  /* 0x000000ff1000720c */ /* 0x000fe40004702670 */
[----:B------:R-:W-:-:S11]  /*0630*/  LOP3.LUT R13, R4, 0x80000000, RZ, 0xc0, !PT ;  /* 0x80000000040d7812 */ /* 0x000fd600078ec0ff */
[----:B------:R-:W-:Y:S01]  /*0640*/  @P0 LOP3.LUT R2, R13, 0x7ff00000, RZ, 0xfc, !PT ;  /* 0x7ff000000d020812 */ /* 0x000fe200078efcff */
[----:B------:R-:W-:Y:S02]  /*0650*/  @!P0 IMAD.MOV.U32 R12, RZ, RZ, RZ ;  /* 0x000000ffff0c8224 */ /* 0x000fe400078e00ff */
[----:B------:R-:W-:Y:S02]  /*0660*/  @P0 IMAD.MOV.U32 R12, RZ, RZ, RZ ;  /* 0x000000ffff0c0224 */ /* 0x000fe400078e00ff */
[----:B------:R-:W-:Y:S01]  /*0670*/  @P0 IMAD.MOV.U32 R13, RZ, RZ, R2 ;  /* 0x000000ffff0d0224 */ /* 0x000fe200078e0002 */
[----:B------:R-:W-:Y:S06]  /*0680*/  BRA `(.L_x_2) ;  /* 0x0000000000087947 */ /* 0x000fec0003800000 */
.L_x_3:
[----:B------:R-:W-:Y:S01]  /*0690*/  LOP3.LUT R13, R5, 0x80000, RZ, 0xfc, !PT ;  /* 0x00080000050d7812 */ /* 0x000fe200078efcff */
[----:B------:R-:W-:-:S07]  /*06a0*/  IMAD.MOV.U32 R12, RZ, RZ, R4 ;  /* 0x000000ffff0c7224 */ /* 0x000fce00078e0004 */
.L_x_2:
[----:B------:R-:W-:Y:S02]  /*06b0*/  IMAD.MOV.U32 R7, RZ, RZ, 0x0 ;  /* 0x00000000ff077424 */ /* 0x000fe400078e00ff */
[----:B------:R-:W-:Y:S02]  /*06c0*/  IMAD.MOV.U32 R2, RZ, RZ, R12 ;  /* 0x000000ffff027224 */ /* 0x000fe400078e000c */
[----:B------:R-:W-:Y:S01]  /*06d0*/  IMAD.MOV.U32 R3, RZ, RZ, R13 ;  /* 0x000000ffff037224 */ /* 0x000fe200078e000d */
[----:B------:R-:W-:Y:S06]  /*06e0*/  RET.REL.NODEC R6 `(_Z15computePiKernelPff) ;  /* 0xfffffff806447950 */ /* 0x000fec0003c3ffff */
.L_x_4:
[----:B------:R-:W-:-:S00]  /*06f0*/  BRA `(.L_x_4) ;  /* 0xfffffffc00fc7947 */ /* 0x000fc0000383ffff */
[----:B------:R-:W-:-:S00]  /*0700*/  NOP ;  /* 0x0000000000007918 */ /* 0x000fc00000000000 */
[----:B------:R-:W-:-:S00]  /*0710*/  NOP ;  /* 0x0000000000007918 */ /* 0x000fc00000000000 */
[----:B------:R-:W-:-:S00]  /*0720*/  NOP ;  /* 0x0000000000007918 */ /* 0x000fc00000000000 */
[----:B------:R-:W-:-:S00]  /*0730*/  NOP ;  /* 0x0000000000007918 */ /* 0x000fc00000000000 */
[----:B------:R-:W-:-:S00]  /*0740*/  NOP ;  /* 0x0000000000007918 */ /* 0x000fc00000000000 */
[----:B------:R-:W-:-:S00]  /*0750*/  NOP ;  /* 0x0000000000007918 */ /* 0x000fc00000000000 */
[----:B------:R-:W-:-:S00]  /*0760*/  NOP ;  /* 0x0000000000007918 */ /* 0x000fc00000000000 */
[----:B------:R-:W-:-:S00]  /*0770*/  NOP ;  /* 0x0000000000007918 */ /* 0x000fc00000000000 */
.L_x_5:


//--------------------- .nv.shared.reserved.0     --------------------------
	.section	.nv.shared.reserved.0,"aw",@nobits
	.weak		__nv_reservedSMEM_offset_0_alias
	.size		__nv_reservedSMEM_offset_0_alias, 0, 64
	.other		__nv_reservedSMEM_offset_0_alias,@"STO_CUDA_RESERVED_SHARED STV_DEFAULT"
__nv_reservedSMEM_offset_0_alias:
	.zero		0
	.zero		64


//--------------------- .nv.constant0._Z15computePiKernelPff --------------------------
	.section	.nv.constant0._Z15computePiKernelPff,"a",@progbits
	.sectionflags	@""
	.align	4
.nv.constant0._Z15computePiKernelPff:
	.zero		908


//--------------------- SYMBOLS --------------------------

	.type		.nv.reservedSmem.offset0,@object
	.size		.nv.reservedSmem.offset0,0x4
